//
// Generated by NVIDIA NVVM Compiler
//
// Compiler Build ID: CL-36424714
// Cuda compilation tools, release 13.0, V13.0.88
// Based on NVVM 20.0.0
//

.version 9.0
.target sm_100
.address_size 64

	// .globl	_Z20reduction_sum_kernelPKfPfi
.extern .shared .align 16 .b8 sdata[];

.visible .entry _Z20reduction_sum_kernelPKfPfi(
	.param .u64 .ptr .align 1 _Z20reduction_sum_kernelPKfPfi_param_0,
	.param .u64 .ptr .align 1 _Z20reduction_sum_kernelPKfPfi_param_1,
	.param .u32 _Z20reduction_sum_kernelPKfPfi_param_2
)
{
	.reg .pred 	%p<6>;
	.reg .b32 	%r<14>;
	.reg .b32 	%f<9>;
	.reg .b64 	%rd<9>;

	ld.param.u64 	%rd1, [_Z20reduction_sum_kernelPKfPfi_param_0];
	ld.param.u64 	%rd2, [_Z20reduction_sum_kernelPKfPfi_param_1];
	ld.param.u32 	%r8, [_Z20reduction_sum_kernelPKfPfi_param_2];
	mov.u32 	%r1, %tid.x;
	mov.u32 	%r2, %ctaid.x;
	mov.u32 	%r13, %ntid.x;
	mad.lo.s32 	%r4, %r2, %r13, %r1;
	setp.ge.s32 	%p1, %r4, %r8;
	mov.f32 	%f8, 0f00000000;
	@%p1 bra 	$L__BB0_2;
	cvta.to.global.u64 	%rd3, %rd1;
	mul.wide.s32 	%rd4, %r4, 4;
	add.s64 	%rd5, %rd3, %rd4;
	ld.global.f32 	%f8, [%rd5];
$L__BB0_2:
	shl.b32 	%r9, %r1, 2;
	mov.u32 	%r10, sdata;
	add.s32 	%r5, %r10, %r9;
	st.shared.f32 	[%r5], %f8;
	bar.sync 	0;
	setp.lt.u32 	%p2, %r13, 2;
	@%p2 bra 	$L__BB0_6;
$L__BB0_3:
	shr.u32 	%r7, %r13, 1;
	setp.ge.u32 	%p3, %r1, %r7;
	@%p3 bra 	$L__BB0_5;
	shl.b32 	%r11, %r7, 2;
	add.s32 	%r12, %r5, %r11;
	ld.shared.f32 	%f4, [%r12];
	ld.shared.f32 	%f5, [%r5];
	add.f32 	%f6, %f4, %f5;
	st.shared.f32 	[%r5], %f6;
$L__BB0_5:
	bar.sync 	0;
	setp.gt.u32 	%p4, %r13, 3;
	mov.u32 	%r13, %r7;
	@%p4 bra 	$L__BB0_3;
$L__BB0_6:
	setp.ne.s32 	%p5, %r1, 0;
	@%p5 bra 	$L__BB0_8;
	ld.shared.f32 	%f7, [sdata];
	cvta.to.global.u64 	%rd6, %rd2;
	mul.wide.u32 	%rd7, %r2, 4;
	add.s64 	%rd8, %rd6, %rd7;
	st.global.f32 	[%rd8], %f7;
$L__BB0_8:
	ret;

}


// ===== COMPILED SASS (sm_100) =====

	.target	sm_100

	.elftype	@"ET_EXEC"


//--------------------- .note.nv.tkinfo           --------------------------
	.section	.note.nv.tkinfo,"",@"SHT_NOTE"
	.sectionflags	@"SHF_NOTE_NV_TKINFO"
	.tkinfo
        /*0018*/ 	.word	0x00000002
        /*0030*/ 	.string	""
        /*0030*/ 	.string	"ptxas"
        /*0030*/ 	.string	"Cuda compilation tools, release 13.0, V13.0.88"
        /*0030*/ 	.string	"Build cuda_13.0.r13.0/compiler.36424714_0"
        /*0030*/ 	.string	"-arch sm_100 -m 64 "



//--------------------- .note.nv.cuinfo           --------------------------
	.section	.note.nv.cuinfo,"",@"SHT_NOTE"
	.sectionflags	@"SHF_NOTE_NV_CUINFO"
        /*0018*/ 	.short	0x0002
        /*001a*/ 	.short	0x0064
        /*001c*/ 	.short	0x0082
	.zero		2


//--------------------- .nv.info                  --------------------------
	.section	.nv.info,"",@"SHT_CUDA_INFO"
	.align	4


	//----- nvinfo : EIATTR_REGCOUNT
	.align		4
        /*0000*/ 	.byte	0x04, 0x2f
        /*0002*/ 	.short	(.L_1 - .L_0)
	.align		4
.L_0:
        /*0004*/ 	.word	index@(_Z20reduction_sum_kernelPKfPfi)
        /*0008*/ 	.word	0x0000000b


	//----- nvinfo : EIATTR_FRAME_SIZE
	.align		4
.L_1:
        /*000c*/ 	.byte	0x04, 0x11
        /*000e*/ 	.short	(.L_3 - .L_2)
	.align		4
.L_2:
        /*0010*/ 	.word	index@(_Z20reduction_sum_kernelPKfPfi)
        /*0014*/ 	.word	0x00000000


	//----- nvinfo : EIATTR_MIN_STACK_SIZE
	.align		4
.L_3:
        /*0018*/ 	.byte	0x04, 0x12
        /*001a*/ 	.short	(.L_5 - .L_4)
	.align		4
.L_4:
        /*001c*/ 	.word	index@(_Z20reduction_sum_kernelPKfPfi)
        /*0020*/ 	.word	0x00000000
.L_5:


//--------------------- .nv.compat                --------------------------
	.section	.nv.compat,"",@"SHT_CUDA_COMPAT_INFO"
	.align	4
        /*0000*/ 	.byte	0x02, 0x09, 0x00, 0x00, 0x02, 0x02, 0x01, 0x00, 0x02, 0x05, 0x05, 0x00, 0x03, 0x07, 0x01, 0x01
        /*0010*/ 	.byte	0x02, 0x03, 0x00, 0x00, 0x02, 0x06, 0x01, 0x00, 0x04, 0x0b, 0x08, 0x00, 0x09, 0x00, 0x00, 0x00
        /*0020*/ 	.byte	0x00, 0x00, 0x00, 0x00


//--------------------- .nv.info._Z20reduction_sum_kernelPKfPfi --------------------------
	.section	.nv.info._Z20reduction_sum_kernelPKfPfi,"",@"SHT_CUDA_INFO"
	.sectionflags	@""
	.align	4


	//----- nvinfo : EIATTR_CUDA_API_VERSION
	.align		4
        /*0000*/ 	.byte	0x04, 0x37
        /*0002*/ 	.short	(.L_7 - .L_6)
.L_6:
        /*0004*/ 	.word	0x00000082


	//----- nvinfo : EIATTR_KPARAM_INFO
	.align		4
.L_7:
        /*0008*/ 	.byte	0x04, 0x17
        /*000a*/ 	.short	(.L_9 - .L_8)
.L_8:
        /*000c*/ 	.word	0x00000000
        /*0010*/ 	.short	0x0002
        /*0012*/ 	.short	0x0010
        /*0014*/ 	.byte	0x00, 0xf0, 0x11, 0x00


	//----- nvinfo : EIATTR_KPARAM_INFO
	.align		4
.L_9:
        /*0018*/ 	.byte	0x04, 0x17
        /*001a*/ 	.short	(.L_11 - .L_10)
.L_10:
        /*001c*/ 	.word	0x00000000
        /*0020*/ 	.short	0x0001
        /*0022*/ 	.short	0x0008
        /*0024*/ 	.byte	0x00, 0xf5, 0x21, 0x00


	//----- nvinfo : EIATTR_KPARAM_INFO
	.align		4
.L_11:
        /*0028*/ 	.byte	0x04, 0x17
        /*002a*/ 	.short	(.L_13 - .L_12)
.L_12:
        /*002c*/ 	.word	0x00000000
        /*0030*/ 	.short	0x0000
        /*0032*/ 	.short	0x0000
        /*0034*/ 	.byte	0x00, 0xf5, 0x21, 0x00


	//----- nvinfo : EIATTR_SPARSE_MMA_MASK
	.align		4
.L_13:
        /*0038*/ 	.byte	0x03, 0x50
        /*003a*/ 	.short	0x0000


	//----- nvinfo : EIATTR_MAXREG_COUNT
	.align		4
        /*003c*/ 	.byte	0x03, 0x1b
        /*003e*/ 	.short	0x00ff


	//----- nvinfo : EIATTR_NUM_BARRIERS
	.align		4
        /*0040*/ 	.byte	0x02, 0x4c
        /*0042*/ 	.byte	0x01
	.zero		1


	//----- nvinfo : EIATTR_MERCURY_ISA_VERSION
	.align		4
        /*0044*/ 	.byte	0x03, 0x5f
        /*0046*/ 	.short	0x0101


	//----- nvinfo : EIATTR_VRC_CTA_INIT_COUNT
	.align		4
        /*0048*/ 	.byte	0x02, 0x4a
	.zero		1
	.zero		1


	//----- nvinfo : EIATTR_EXIT_INSTR_OFFSETS
	.align		4
        /*004c*/ 	.byte	0x04, 0x1c
        /*004e*/ 	.short	(.L_15 - .L_14)


	//   ....[0]....
.L_14:
        /*0050*/ 	.word	0x00000210


	//   ....[1]....
        /*0054*/ 	.word	0x00000290


	//----- nvinfo : EIATTR_CBANK_PARAM_SIZE
	.align		4
.L_15:
        /*0058*/ 	.byte	0x03, 0x19
        /*005a*/ 	.short	0x0014


	//----- nvinfo : EIATTR_PARAM_CBANK
	.align		4
        /*005c*/ 	.byte	0x04, 0x0a
        /*005e*/ 	.short	(.L_17 - .L_16)
	.align		4
.L_16:
        /*0060*/ 	.word	index@(.nv.constant0._Z20reduction_sum_kernelPKfPfi)
        /*0064*/ 	.short	0x0380
        /*0066*/ 	.short	0x0014


	//----- nvinfo : EIATTR_SW_WAR
	.align		4
.L_17:
        /*0068*/ 	.byte	0x04, 0x36
        /*006a*/ 	.short	(.L_19 - .L_18)
.L_18:
        /*006c*/ 	.word	0x00000008
.L_19:


//--------------------- .nv.callgraph             --------------------------
	.section	.nv.callgraph,"",@"SHT_CUDA_CALLGRAPH"
	.align	4
	.sectionentsize	8
	.align		4
        /*0000*/ 	.word	0x00000000
	.align		4
        /*0004*/ 	.word	0xffffffff
	.align		4
        /*0008*/ 	.word	0x00000000
	.align		4
        /*000c*/ 	.word	0xfffffffe
	.align		4
        /*0010*/ 	.word	0x00000000
	.align		4
        /*0014*/ 	.word	0xfffffffd
	.align		4
        /*0018*/ 	.word	0x00000000
	.align		4
        /*001c*/ 	.word	0xfffffffc


//--------------------- .text._Z20reduction_sum_kernelPKfPfi --------------------------
	.section	.text._Z20reduction_sum_kernelPKfPfi,"ax",@progbits
	.align	128
        .global         _Z20reduction_sum_kernelPKfPfi
        .type           _Z20reduction_sum_kernelPKfPfi,@function
        .size           _Z20reduction_sum_kernelPKfPfi,(.L_x_3 - _Z20reduction_sum_kernelPKfPfi)
        .other          _Z20reduction_sum_kernelPKfPfi,@"STO_CUDA_ENTRY STV_DEFAULT"
_Z20reduction_sum_kernelPKfPfi:
.text._Z20reduction_sum_kernelPKfPfi:
[----:B------:R-:W-:Y:S01]  /*0000*/  LDC R1, c[0x0][0x37c] ;  /* 0x0000df00ff017b82 */ /* 0x000fe20000000800 */
[----:B------:R-:W0:Y:S01]  /*0010*/  S2R R6, SR_TID.X ;  /* 0x0000000000067919 */ /* 0x000e220000002100 */
[----:B------:R-:W0:Y:S01]  /*0020*/  LDCU UR8, c[0x0][0x360] ;  /* 0x00006c00ff0877ac */ /* 0x000e220008000800 */
[----:B------:R-:W-:Y:S01]  /*0030*/  IMAD.MOV.U32 R4, RZ, RZ, RZ ;  /* 0x000000ffff047224 */ /* 0x000fe200078e00ff */
[----:B------:R-:W0:Y:S01]  /*0040*/  S2R R7, SR_CTAID.X ;  /* 0x0000000000077919 */ /* 0x000e220000002500 */
[----:B------:R-:W1:Y:S01]  /*0050*/  LDCU UR4, c[0x0][0x390] ;  /* 0x00007200ff0477ac */ /* 0x000e620008000800 */
[----:B------:R-:W2:Y:S01]  /*0060*/  LDCU.64 UR6, c[0x0][0x358] ;  /* 0x00006b00ff0677ac */ /* 0x000ea20008000a00 */
[----:B0-----:R-:W-:-:S05]  /*0070*/  IMAD R5, R7, UR8, R6 ;  /* 0x0000000807057c24 */ /* 0x001fca000f8e0206 */
[----:B-1----:R-:W-:-:S13]  /*0080*/  ISETP.GE.AND P0, PT, R5, UR4, PT ;  /* 0x0000000405007c0c */ /* 0x002fda000bf06270 */
[----:B------:R-:W0:Y:S02]  /*0090*/  @!P0 LDC.64 R2, c[0x0][0x380] ;  /* 0x0000e000ff028b82 */ /* 0x000e240000000a00 */
[----:B0-----:R-:W-:-:S05]  /*00a0*/  @!P0 IMAD.WIDE R2, R5, 0x4, R2 ;  /* 0x0000000405028825 */ /* 0x001fca00078e0202 */
[----:B--2---:R-:W2:Y:S01]  /*00b0*/  @!P0 LDG.E R4, desc[UR6][R2.64] ;  /* 0x0000000602048981 */ /* 0x004ea2000c1e1900 */
[----:B------:R-:W0:Y:S01]  /*00c0*/  S2UR UR5, SR_CgaCtaId ;  /* 0x00000000000579c3 */ /* 0x000e220000008800 */
[----:B------:R-:W-:Y:S01]  /*00d0*/  IMAD.U32 R0, RZ, RZ, UR8 ;  /* 0x00000008ff007e24 */ /* 0x000fe2000f8e00ff */
[----:B------:R-:W-:Y:S01]  /*00e0*/  UMOV UR4, 0x400 ;  /* 0x0000040000047882 */ /* 0x000fe20000000000 */
[----:B------:R-:W-:-:S03]  /*00f0*/  ISETP.NE.AND P0, PT, R6, RZ, PT ;  /* 0x000000ff0600720c */ /* 0x000fc60003f05270 */
[----:B------:R-:W-:Y:S01]  /*0100*/  ISETP.GE.U32.AND P1, PT, R0, 0x2, PT ;  /* 0x000000020000780c */ /* 0x000fe20003f26070 */
[----:B0-----:R-:W-:-:S06]  /*0110*/  ULEA UR4, UR5, UR4, 0x18 ;  /* 0x0000000405047291 */ /* 0x001fcc000f8ec0ff */
[----:B------:R-:W-:-:S05]  /*0120*/  LEA R5, R6, UR4, 0x2 ;  /* 0x0000000406057c11 */ /* 0x000fca000f8e10ff */
[----:B--2---:R0:W-:Y:S01]  /*0130*/  STS [R5], R4 ;  /* 0x0000000405007388 */ /* 0x0041e20000000800 */
[----:B------:R-:W-:Y:S06]  /*0140*/  BAR.SYNC.DEFER_BLOCKING 0x0 ;  /* 0x0000000000007b1d */ /* 0x000fec0000010000 */
[----:B------:R-:W-:Y:S05]  /*0150*/  @!P1 BRA `(.L_x_0) ;  /* 0x00000000002c9947 */ /* 0x000fea0003800000 */
.L_x_1:
[----:B------:R-:W-:-:S04]  /*0160*/  SHF.R.U32.HI R8, RZ, 0x1, R0 ;  /* 0x00000001ff087819 */ /* 0x000fc80000011600 */
[----:B------:R-:W-:-:S13]  /*0170*/  ISETP.GE.U32.AND P1, PT, R6, R8, PT ;  /* 0x000000080600720c */ /* 0x000fda0003f26070 */
[----:B------:R-:W-:Y:S01]  /*0180*/  @!P1 LEA R2, R8, R5, 0x2 ;  /* 0x0000000508029211 */ /* 0x000fe200078e10ff */
[----:B------:R-:W-:Y:S05]  /*0190*/  @!P1 LDS R3, [R5] ;  /* 0x0000000005039984 */ /* 0x000fea0000000800 */
[----:B------:R-:W0:Y:S02]  /*01a0*/  @!P1 LDS R2, [R2] ;  /* 0x0000000002029984 */ /* 0x000e240000000800 */
[----:B0-----:R-:W-:-:S05]  /*01b0*/  @!P1 FADD R4, R2, R3 ;  /* 0x0000000302049221 */ /* 0x001fca0000000000 */
[----:B------:R1:W-:Y:S01]  /*01c0*/  @!P1 STS [R5], R4 ;  /* 0x0000000405009388 */ /* 0x0003e20000000800 */
[----:B------:R-:W-:Y:S01]  /*01d0*/  BAR.SYNC.DEFER_BLOCKING 0x0 ;  /* 0x0000000000007b1d */ /* 0x000fe20000010000 */
[----:B------:R-:W-:Y:S01]  /*01e0*/  ISETP.GT.U32.AND P1, PT, R0, 0x3, PT ;  /* 0x000000030000780c */ /* 0x000fe20003f24070 */
[----:B------:R-:W-:-:S12]  /*01f0*/  IMAD.MOV.U32 R0, RZ, RZ, R8 ;  /* 0x000000ffff007224 */ /* 0x000fd800078e0008 */
[----:B-1----:R-:W-:Y:S05]  /*0200*/  @P1 BRA `(.L_x_1) ;  /* 0xfffffffc00d41947 */ /* 0x002fea000383ffff */
.L_x_0:
[----:B------:R-:W-:Y:S05]  /*0210*/  @P0 EXIT ;  /* 0x000000000000094d */ /* 0x000fea0003800000 */
[----:B------:R-:W1:Y:S01]  /*0220*/  S2UR UR5, SR_CgaCtaId ;  /* 0x00000000000579c3 */ /* 0x000e620000008800 */
[----:B------:R-:W-:-:S07]  /*0230*/  UMOV UR4, 0x400 ;  /* 0x0000040000047882 */ /* 0x000fce0000000000 */
[----:B------:R-:W2:Y:S01]  /*0240*/  LDC.64 R2, c[0x0][0x388] ;  /* 0x0000e200ff027b82 */ /* 0x000ea20000000a00 */
[----:B-1----:R-:W-:Y:S01]  /*0250*/  ULEA UR4, UR5, UR4, 0x18 ;  /* 0x0000000405047291 */ /* 0x002fe2000f8ec0ff */
[----:B--2---:R-:W-:-:S08]  /*0260*/  IMAD.WIDE.U32 R2, R7, 0x4, R2 ;  /* 0x0000000407027825 */ /* 0x004fd000078e0002 */
[----:B0-----:R-:W0:Y:S04]  /*0270*/  LDS R5, [UR4] ;  /* 0x00000004ff057984 */ /* 0x001e280008000800 */
[----:B0-----:R-:W-:Y:S01]  /*0280*/  STG.E desc[UR6][R2.64], R5 ;  /* 0x0000000502007986 */ /* 0x001fe2000c101906 */
[----:B------:R-:W-:Y:S05]  /*0290*/  EXIT ;  /* 0x000000000000794d */ /* 0x000fea0003800000 */
.L_x_2:
[----:B------:R-:W-:-:S00]  /*02a0*/  BRA `(.L_x_2) ;  /* 0xfffffffc00fc7947 */ /* 0x000fc0000383ffff */
[----:B------:R-:W-:-:S00]  /*02b0*/  NOP ;  /* 0x0000000000007918 */ /* 0x000fc00000000000 */
        /* <DEDUP_REMOVED lines=12> */
.L_x_3:


//--------------------- .nv.shared._Z20reduction_sum_kernelPKfPfi --------------------------
	.section	.nv.shared._Z20reduction_sum_kernelPKfPfi,"aw",@nobits
	.sectionflags	@""
	.align	16
	.zero		1024


//--------------------- .nv.shared.reserved.0     --------------------------
	.section	.nv.shared.reserved.0,"aw",@nobits
	.weak		__nv_reservedSMEM_offset_0_alias
	.size		__nv_reservedSMEM_offset_0_alias, 0, 64
	.other		__nv_reservedSMEM_offset_0_alias,@"STO_CUDA_RESERVED_SHARED STV_DEFAULT"
__nv_reservedSMEM_offset_0_alias:
	.zero		0
	.zero		64


//--------------------- .nv.constant0._Z20reduction_sum_kernelPKfPfi --------------------------
	.section	.nv.constant0._Z20reduction_sum_kernelPKfPfi,"a",@progbits
	.sectionflags	@""
	.align	4
.nv.constant0._Z20reduction_sum_kernelPKfPfi:
	.zero		916


//--------------------- SYMBOLS --------------------------

	.type		.nv.reservedSmem.offset0,@object
	.size		.nv.reservedSmem.offset0,0x4
	.type		.nv.reservedSmem.cap,@object
	.size		.nv.reservedSmem.cap,0x4
